	.headerflags	@"EF_CUDA_TEXMODE_UNIFIED EF_CUDA_64BIT_ADDRESS EF_CUDA_SM86 EF_CUDA_VIRTUAL_SM(EF_CUDA_SM86)"
	.elftype	@"ET_EXEC"


//--------------------- .nv.info                  --------------------------
	.section	.nv.info,"",@"SHT_CUDA_INFO"
	.align	4


	//----- nvinfo : EIATTR_REGCOUNT
	.align		4
        /*0000*/ 	.byte	0x04, 0x2f
        /*0002*/ 	.short	(.L_1 - .L_0)
	.align		4
.L_0:
        /*0004*/ 	.word	index@(triton_bmm)
        /*0008*/ 	.word	0x00000050


	//----- nvinfo : EIATTR_MAX_STACK_SIZE
	.align		4
.L_1:
        /*000c*/ 	.byte	0x04, 0x23
        /*000e*/ 	.short	(.L_3 - .L_2)
	.align		4
.L_2:
        /*0010*/ 	.word	index@(triton_bmm)
        /*0014*/ 	.word	0x00000000


	//----- nvinfo : EIATTR_MIN_STACK_SIZE
	.align		4
.L_3:
        /*0018*/ 	.byte	0x04, 0x12
        /*001a*/ 	.short	(.L_5 - .L_4)
	.align		4
.L_4:
        /*001c*/ 	.word	index@(triton_bmm)
        /*0020*/ 	.word	0x00000000


	//----- nvinfo : EIATTR_FRAME_SIZE
	.align		4
.L_5:
        /*0024*/ 	.byte	0x04, 0x11
        /*0026*/ 	.short	(.L_7 - .L_6)
	.align		4
.L_6:
        /*0028*/ 	.word	index@(triton_bmm)
        /*002c*/ 	.word	0x00000000
.L_7:


//--------------------- .nv.info.triton_bmm       --------------------------
	.section	.nv.info.triton_bmm,"",@"SHT_CUDA_INFO"
	.align	4


	//----- nvinfo : EIATTR_CUDA_API_VERSION
	.align		4
        /*0000*/ 	.byte	0x04, 0x37
        /*0002*/ 	.short	(.L_9 - .L_8)
.L_8:
        /*0004*/ 	.word	0x0000007b


	//----- nvinfo : EIATTR_SW2861232_WAR
	.align		4
.L_9:
        /*0008*/ 	.byte	0x01, 0x35
	.zero		2


	//----- nvinfo : EIATTR_PARAM_CBANK
	.align		4
        /*000c*/ 	.byte	0x04, 0x0a
        /*000e*/ 	.short	(.L_11 - .L_10)
	.align		4
.L_10:
        /*0010*/ 	.word	index@(.nv.constant0.triton_bmm)
        /*0014*/ 	.short	0x0160
        /*0016*/ 	.short	0x0018


	//----- nvinfo : EIATTR_CBANK_PARAM_SIZE
	.align		4
.L_11:
        /*0018*/ 	.byte	0x03, 0x19
        /*001a*/ 	.short	0x0018


	//----- nvinfo : EIATTR_KPARAM_INFO
	.align		4
        /*001c*/ 	.byte	0x04, 0x17
        /*001e*/ 	.short	(.L_13 - .L_12)
.L_12:
        /*0020*/ 	.word	0x00000000
        /*0024*/ 	.short	0x0002
        /*0026*/ 	.short	0x0010
        /*0028*/ 	.byte	0x00, 0xf0, 0x21, 0x00


	//----- nvinfo : EIATTR_KPARAM_INFO
	.align		4
.L_13:
        /*002c*/ 	.byte	0x04, 0x17
        /*002e*/ 	.short	(.L_15 - .L_14)
.L_14:
        /*0030*/ 	.word	0x00000000
        /*0034*/ 	.short	0x0001
        /*0036*/ 	.short	0x0008
        /*0038*/ 	.byte	0x00, 0xf0, 0x21, 0x00


	//----- nvinfo : EIATTR_KPARAM_INFO
	.align		4
.L_15:
        /*003c*/ 	.byte	0x04, 0x17
        /*003e*/ 	.short	(.L_17 - .L_16)
.L_16:
        /*0040*/ 	.word	0x00000000
        /*0044*/ 	.short	0x0000
        /*0046*/ 	.short	0x0000
        /*0048*/ 	.byte	0x00, 0xf0, 0x21, 0x00


	//----- nvinfo : EIATTR_MAXREG_COUNT
	.align		4
.L_17:
        /*004c*/ 	.byte	0x03, 0x1b
        /*004e*/ 	.short	0x00ff


	//----- nvinfo : EIATTR_EXIT_INSTR_OFFSETS
	.align		4
        /*0050*/ 	.byte	0x04, 0x1c
        /*0052*/ 	.short	(.L_19 - .L_18)


	//   ....[0]....
.L_18:
        /*0054*/ 	.word	0x000014c0


	//   ....[1]....
        /*0058*/ 	.word	0x000014f0


	//----- nvinfo : EIATTR_MAX_THREADS
	.align		4
.L_19:
        /*005c*/ 	.byte	0x04, 0x05
        /*005e*/ 	.short	(.L_21 - .L_20)
.L_20:
        /*0060*/ 	.word	0x00000020
        /*0064*/ 	.word	0x00000001
        /*0068*/ 	.word	0x00000001
.L_21:


//--------------------- .nv.rel.action            --------------------------
	.section	.nv.rel.action,"",@"SHT_CUDA_RELOCINFO"
	.align	8
	.sectionentsize	8
        /*0000*/ 	.byte	0x73, 0x00, 0x00, 0x00, 0x00, 0x00, 0x00, 0x00, 0x00, 0x00, 0x00, 0x11, 0x25, 0x00, 0x05, 0x36


//--------------------- .nv.constant0.triton_bmm  --------------------------
	.section	.nv.constant0.triton_bmm,"a",@progbits
	.align	4
.nv.constant0.triton_bmm:
	.zero		376


//--------------------- .text.triton_bmm          --------------------------
	.section	.text.triton_bmm,"ax",@progbits
	.sectionflags	@"SHF_BARRIERS=1"
	.sectioninfo	@"SHI_REGISTERS=80"
	.align	128
        .global         triton_bmm
        .type           triton_bmm,@function
        .size           triton_bmm,(.L_x_2 - triton_bmm)
        .other          triton_bmm,@"STO_CUDA_ENTRY STV_DEFAULT"
triton_bmm:
.text.triton_bmm:
[----:B------:R-:W-:-:S02]  /*0000*/  MOV R1, c[0x0][0x28] ;  /* 0x00000a0000017a02 */ /* 0x000fc40000000f00 */
[----:B------:R-:W0:Y:S01]  /*0010*/  S2R R0, SR_CTAID.X ;  /* 0x0000000000007919 */ /* 0x000e220000002500 */
[----:B------:R-:W-:Y:S01]  /*0020*/  MOV R43, 0x4 ;  /* 0x00000004002b7802 */ /* 0x000fe20000000f00 */
[----:B------:R-:W-:Y:S01]  /*0030*/  CS2R R16, SRZ ;  /* 0x0000000000107805 */ /* 0x000fe2000001ff00 */
[----:B------:R-:W-:Y:S01]  /*0040*/  MOV R65, 0xfffffff0 ;  /* 0xfffffff000417802 */ /* 0x000fe20000000f00 */
[----:B------:R-:W1:Y:S01]  /*0050*/  S2R R46, SR_TID.X ;  /* 0x00000000002e7919 */ /* 0x000e620000002100 */
[----:B------:R-:W-:Y:S01]  /*0060*/  CS2R R18, SRZ ;  /* 0x0000000000127805 */ /* 0x000fe2000001ff00 */
[----:B------:R-:W-:Y:S01]  /*0070*/  CS2R R52, SRZ ;  /* 0x0000000000347805 */ /* 0x000fe2000001ff00 */
[----:B------:R-:W-:Y:S01]  /*0080*/  UMOV UR4, 0x32 ;  /* 0x0000003200047882 */ /* 0x000fe20000000000 */
[----:B------:R-:W2:Y:S01]  /*0090*/  S2R R36, SR_CTAID.Y ;  /* 0x0000000000247919 */ /* 0x000ea20000002600 */
[----:B------:R-:W-:Y:S01]  /*00a0*/  ULDC.64 UR6, c[0x0][0x118] ;  /* 0x0000460000067ab9 */ /* 0x000fe20000000a00 */
[----:B0-----:R-:W-:-:S04]  /*00b0*/  SHF.R.S32.HI R3, RZ, 0x1f, R0 ;  /* 0x0000001fff037819 */ /* 0x001fc80000011400 */
[-C--:B------:R-:W-:Y:S02]  /*00c0*/  LEA.HI R3, R3, R0.reuse, RZ, 0x3 ;  /* 0x0000000003037211 */ /* 0x080fe400078f18ff */
[----:B-1----:R-:W-:Y:S02]  /*00d0*/  SHF.L.U32 R37, R46, 0x2, RZ ;  /* 0x000000022e257819 */ /* 0x002fe400000006ff */
[----:B------:R-:W-:Y:S02]  /*00e0*/  LOP3.LUT R3, R3, 0xfffffff8, RZ, 0xc0, !PT ;  /* 0xfffffff803037812 */ /* 0x000fe400078ec0ff */
[----:B------:R-:W-:Y:S02]  /*00f0*/  LOP3.LUT R37, R37, 0xc, RZ, 0xc0, !PT ;  /* 0x0000000c25257812 */ /* 0x000fe400078ec0ff */
[C---:B------:R-:W-:Y:S02]  /*0100*/  IADD3 R2, -R3.reuse, 0x1, RZ ;  /* 0x0000000103027810 */ /* 0x040fe40007ffe1ff */
[----:B------:R-:W-:-:S02]  /*0110*/  IADD3 R7, -R3, R0, RZ ;  /* 0x0000000003077210 */ /* 0x000fc40007ffe1ff */
[----:B------:R-:W-:Y:S02]  /*0120*/  IMNMX R2, R2, 0x8, PT ;  /* 0x0000000802027817 */ /* 0x000fe40003800200 */
[----:B------:R-:W-:Y:S02]  /*0130*/  IABS R10, R7 ;  /* 0x00000007000a7213 */ /* 0x000fe40000000000 */
[-C--:B------:R-:W-:Y:S02]  /*0140*/  IABS R9, R2.reuse ;  /* 0x0000000200097213 */ /* 0x080fe40000000000 */
[-C--:B------:R-:W-:Y:S02]  /*0150*/  IABS R12, R2.reuse ;  /* 0x00000002000c7213 */ /* 0x080fe40000000000 */
[----:B------:R-:W0:Y:S01]  /*0160*/  I2F.RP R6, R9 ;  /* 0x0000000900067306 */ /* 0x000e220000209400 */
[----:B------:R-:W-:Y:S02]  /*0170*/  LOP3.LUT R7, R7, R2, RZ, 0x3c, !PT ;  /* 0x0000000207077212 */ /* 0x000fe400078e3cff */
[----:B------:R-:W-:-:S02]  /*0180*/  SHF.R.U32.HI R38, RZ, 0x2, R46 ;  /* 0x00000002ff267819 */ /* 0x000fc4000001162e */
[----:B------:R-:W-:Y:S02]  /*0190*/  ISETP.GE.AND P1, PT, R7, RZ, PT ;  /* 0x000000ff0700720c */ /* 0x000fe40003f26270 */
[----:B------:R-:W-:Y:S02]  /*01a0*/  SGXT.U32 R38, R38, 0x3 ;  /* 0x000000032626781a */ /* 0x000fe40000000000 */
[----:B------:R-:W-:Y:S02]  /*01b0*/  SHF.L.U32 R41, R46, 0x1, RZ ;  /* 0x000000012e297819 */ /* 0x000fe400000006ff */
[----:B------:R-:W-:Y:S02]  /*01c0*/  LOP3.LUT R64, R38, 0x8, RZ, 0xfc, !PT ;  /* 0x0000000826407812 */ /* 0x000fe400078efcff */
[----:B------:R-:W-:Y:S02]  /*01d0*/  LOP3.LUT R41, R41, 0xe, RZ, 0xc0, !PT ;  /* 0x0000000e29297812 */ /* 0x000fe400078ec0ff */
[C---:B------:R-:W-:Y:S01]  /*01e0*/  SHF.L.U32 R47, R46.reuse, 0x3, RZ ;  /* 0x000000032e2f7819 */ /* 0x040fe200000006ff */
[----:B0-----:R-:W0:Y:S01]  /*01f0*/  MUFU.RCP R6, R6 ;  /* 0x0000000600067308 */ /* 0x001e220000001000 */
[----:B------:R-:W-:Y:S01]  /*0200*/  SHF.L.U32 R48, R46, 0x4, RZ ;  /* 0x000000042e307819 */ /* 0x000fe200000006ff */
[----:B--2---:R-:W-:Y:S01]  /*0210*/  IMAD R50, R36, 0x32, R41 ;  /* 0x0000003224327824 */ /* 0x004fe200078e0229 */
[----:B------:R-:W-:-:S02]  /*0220*/  SHF.R.U32.HI R46, RZ, 0x2, R46 ;  /* 0x00000002ff2e7819 */ /* 0x000fc4000001162e */
[----:B------:R-:W-:Y:S01]  /*0230*/  LOP3.LUT R47, R47, 0xf8, RZ, 0xc0, !PT ;  /* 0x000000f82f2f7812 */ /* 0x000fe200078ec0ff */
[----:B------:R-:W-:Y:S01]  /*0240*/  IMAD.WIDE R50, R50, R43, c[0x0][0x160] ;  /* 0x0000580032327625 */ /* 0x000fe200078e022b */
[----:B------:R-:W-:Y:S02]  /*0250*/  LOP3.LUT R48, R48, 0x380, RZ, 0xc0, !PT ;  /* 0x0000038030307812 */ /* 0x000fe400078ec0ff */
[----:B0-----:R-:W-:Y:S02]  /*0260*/  IADD3 R4, R6, 0xffffffe, RZ ;  /* 0x0ffffffe06047810 */ /* 0x001fe40007ffe0ff */
[----:B------:R-:W-:Y:S02]  /*0270*/  SHF.L.U32 R6, R64, 0x4, RZ ;  /* 0x0000000440067819 */ /* 0x000fe400000006ff */
[----:B------:R0:W1:Y:S02]  /*0280*/  F2I.FTZ.U32.TRUNC.NTZ R5, R4 ;  /* 0x0000000400057305 */ /* 0x000064000021f000 */
[----:B0-----:R-:W-:-:S02]  /*0290*/  MOV R4, RZ ;  /* 0x000000ff00047202 */ /* 0x001fc40000000f00 */
[----:B-1----:R-:W-:-:S05]  /*02a0*/  IADD3 R8, RZ, -R5, RZ ;  /* 0x80000005ff087210 */ /* 0x002fca0007ffe0ff */
[----:B------:R-:W-:Y:S01]  /*02b0*/  IMAD R11, R8, R9, RZ ;  /* 0x00000009080b7224 */ /* 0x000fe200078e02ff */
[----:B------:R-:W-:-:S03]  /*02c0*/  MOV R8, R10 ;  /* 0x0000000a00087202 */ /* 0x000fc60000000f00 */
[----:B------:R-:W-:Y:S01]  /*02d0*/  IMAD.HI.U32 R5, R5, R11, R4 ;  /* 0x0000000b05057227 */ /* 0x000fe200078e0004 */
[----:B------:R-:W-:Y:S02]  /*02e0*/  IADD3 R4, RZ, -R12, RZ ;  /* 0x8000000cff047210 */ /* 0x000fe40007ffe0ff */
[----:B------:R-:W-:-:S03]  /*02f0*/  CS2R R12, SRZ ;  /* 0x00000000000c7805 */ /* 0x000fc6000001ff00 */
[----:B------:R-:W-:-:S04]  /*0300*/  IMAD.HI.U32 R5, R5, R8, RZ ;  /* 0x0000000805057227 */ /* 0x000fc800078e00ff */
[----:B------:R-:W-:-:S05]  /*0310*/  IMAD R4, R5, R4, R8 ;  /* 0x0000000405047224 */ /* 0x000fca00078e0208 */
[----:B------:R-:W-:-:S13]  /*0320*/  ISETP.GT.U32.AND P2, PT, R9, R4, PT ;  /* 0x000000040900720c */ /* 0x000fda0003f44070 */
[-C--:B------:R-:W-:Y:S02]  /*0330*/  @!P2 IADD3 R4, R4, -R9.reuse, RZ ;  /* 0x800000090404a210 */ /* 0x080fe40007ffe0ff */
[----:B------:R-:W-:Y:S02]  /*0340*/  @!P2 IADD3 R5, R5, 0x1, RZ ;  /* 0x000000010505a810 */ /* 0x000fe40007ffe0ff */
[----:B------:R-:W-:Y:S02]  /*0350*/  ISETP.GE.U32.AND P0, PT, R4, R9, PT ;  /* 0x000000090400720c */ /* 0x000fe40003f06070 */
[----:B------:R-:W-:-:S11]  /*0360*/  ISETP.NE.AND P2, PT, R2, RZ, PT ;  /* 0x000000ff0200720c */ /* 0x000fd60003f45270 */
[----:B------:R-:W-:-:S04]  /*0370*/  @P0 IADD3 R5, R5, 0x1, RZ ;  /* 0x0000000105050810 */ /* 0x000fc80007ffe0ff */
[----:B------:R-:W-:Y:S02]  /*0380*/  @!P1 IADD3 R5, -R5, RZ, RZ ;  /* 0x000000ff05059210 */ /* 0x000fe40007ffe1ff */
[----:B------:R-:W-:-:S04]  /*0390*/  @!P2 LOP3.LUT R5, RZ, R2, RZ, 0x33, !PT ;  /* 0x00000002ff05a212 */ /* 0x000fc800078e33ff */
[----:B------:R-:W-:Y:S02]  /*03a0*/  SHF.R.S32.HI R4, RZ, 0x1b, R5 ;  /* 0x0000001bff047819 */ /* 0x000fe40000011405 */
[----:B------:R-:W-:Y:S02]  /*03b0*/  LEA R39, R5, R37, 0x4 ;  /* 0x0000002505277211 */ /* 0x000fe400078e20ff */
[----:B------:R-:W-:-:S04]  /*03c0*/  SGXT R4, R4, 0x1 ;  /* 0x000000010404781a */ /* 0x000fc80000000200 */
[----:B------:R-:W-:-:S04]  /*03d0*/  LEA.HI R4, R4, R39, RZ, 0x4 ;  /* 0x0000002704047211 */ /* 0x000fc800078f20ff */
[----:B------:R-:W-:-:S04]  /*03e0*/  LOP3.LUT R4, R4, 0xfffffff0, RZ, 0xc0, !PT ;  /* 0xfffffff004047812 */ /* 0x000fc800078ec0ff */
[----:B------:R-:W-:Y:S02]  /*03f0*/  IADD3 R5, R39, -R4, RZ ;  /* 0x8000000427057210 */ /* 0x000fe40007ffe0ff */
[----:B------:R-:W-:-:S03]  /*0400*/  SHF.L.U32 R4, R38, 0x4, RZ ;  /* 0x0000000426047819 */ /* 0x000fc600000006ff */
[----:B------:R-:W-:Y:S01]  /*0410*/  IMAD R5, R36, 0x320, R5 ;  /* 0x0000032024057824 */ /* 0x000fe200078e0205 */
[----:B------:R-:W-:-:S04]  /*0420*/  LOP3.LUT R49, R4, R37, RZ, 0xfc, !PT ;  /* 0x0000002504317212 */ /* 0x000fc800078efcff */
[-C--:B------:R-:W-:Y:S02]  /*0430*/  IADD3 R44, R4, R5.reuse, RZ ;  /* 0x00000005042c7210 */ /* 0x080fe40007ffe0ff */
[----:B------:R-:W-:-:S03]  /*0440*/  IADD3 R42, R6, R5, RZ ;  /* 0x00000005062a7210 */ /* 0x000fc60007ffe0ff */
[----:B------:R-:W-:-:S04]  /*0450*/  IMAD.WIDE R44, R44, R43, c[0x0][0x168] ;  /* 0x00005a002c2c7625 */ /* 0x000fc800078e022b */
[----:B------:R-:W-:-:S05]  /*0460*/  IMAD.WIDE R42, R42, R43, c[0x0][0x168] ;  /* 0x00005a002a2a7625 */ /* 0x000fca00078e022b */
[----:B------:R-:W-:Y:S02]  /*0470*/  MOV R40, R42 ;  /* 0x0000002a00287202 */ /* 0x000fe40000000f00 */
[----:B------:R-:W-:-:S02]  /*0480*/  LOP3.LUT R42, R6, R37, RZ, 0xfc, !PT ;  /* 0x00000025062a7212 */ /* 0x000fc400078efcff */
.L_x_0:
[----:B------:R-:W-:Y:S01]  /*0490*/  ISETP.GE.U32.AND P2, PT, R64, UR4, PT ;  /* 0x0000000440007c0c */ /* 0x000fe2000bf46070 */
[----:B------:R-:W-:Y:S01]  /*04a0*/  CS2R R20, SRZ ;  /* 0x0000000000147805 */ /* 0x000fe2000001ff00 */
[----:B------:R-:W-:Y:S01]  /*04b0*/  ISETP.GE.U32.AND P0, PT, R41, UR4, PT ;  /* 0x0000000429007c0c */ /* 0x000fe2000bf06070 */
[----:B------:R-:W-:Y:S01]  /*04c0*/  CS2R R22, SRZ ;  /* 0x0000000000167805 */ /* 0x000fe2000001ff00 */
[----:B------:R-:W-:Y:S01]  /*04d0*/  ISETP.GE.U32.AND P1, PT, R38, UR4, PT ;  /* 0x0000000426007c0c */ /* 0x000fe2000bf26070 */
[----:B------:R-:W-:Y:S01]  /*04e0*/  CS2R R24, SRZ ;  /* 0x0000000000187805 */ /* 0x000fe2000001ff00 */
[----:B------:R-:W-:Y:S01]  /*04f0*/  CS2R R26, SRZ ;  /* 0x00000000001a7805 */ /* 0x000fe2000001ff00 */
[----:B------:R-:W-:Y:S01]  /*0500*/  CS2R R4, SRZ ;  /* 0x0000000000047805 */ /* 0x000fe2000001ff00 */
[----:B------:R-:W-:Y:S01]  /*0510*/  CS2R R6, SRZ ;  /* 0x0000000000067805 */ /* 0x000fe2000001ff00 */
[----:B------:R-:W-:Y:S01]  /*0520*/  CS2R R8, SRZ ;  /* 0x0000000000087805 */ /* 0x000fe2000001ff00 */
[----:B------:R-:W-:-:S03]  /*0530*/  CS2R R10, SRZ ;  /* 0x00000000000a7805 */ /* 0x000fc6000001ff00 */
[----:B------:R-:W-:Y:S02]  /*0540*/  @!P2 MOV R14, R40 ;  /* 0x00000028000ea202 */ /* 0x000fe40000000f00 */
[----:B------:R-:W-:Y:S01]  /*0550*/  @!P2 MOV R15, R43 ;  /* 0x0000002b000fa202 */ /* 0x000fe20000000f00 */
[----:B------:R-:W2:Y:S04]  /*0560*/  @!P0 LDG.E.64 R20, [R50.64] ;  /* 0x0000000632148981 */ /* 0x000ea8000c1e1b00 */
[----:B------:R-:W3:Y:S04]  /*0570*/  @!P0 LDG.E.64 R22, [R50.64] ;  /* 0x0000000632168981 */ /* 0x000ee8000c1e1b00 */
[----:B------:R-:W4:Y:S04]  /*0580*/  @!P0 LDG.E.64 R24, [R50.64] ;  /* 0x0000000632188981 */ /* 0x000f28000c1e1b00 */
[----:B------:R-:W5:Y:S04]  /*0590*/  @!P0 LDG.E.64 R26, [R50.64] ;  /* 0x00000006321a8981 */ /* 0x000f68000c1e1b00 */
[----:B------:R-:W-:Y:S06]  /*05a0*/  BAR.SYNC 0x0 ;  /* 0x0000000000007b1d */ /* 0x000fec0000000000 */
[----:B------:R-:W5:Y:S04]  /*05b0*/  @!P1 LDG.E.128 R4, [R44.64] ;  /* 0x000000062c049981 */ /* 0x000f68000c1e1d00 */
[----:B------:R-:W5:Y:S01]  /*05c0*/  @!P2 LDG.E.128 R8, [R14.64] ;  /* 0x000000060e08a981 */ /* 0x000f62000c1e1d00 */
[----:B------:R-:W-:Y:S01]  /*05d0*/  IADD3 R65, R65, 0x10, RZ ;  /* 0x0000001041417810 */ /* 0x000fe20007ffe0ff */
[----:B------:R-:W-:Y:S01]  /*05e0*/  UIADD3 UR4, UR4, -0x10, URZ ;  /* 0xfffffff004047890 */ /* 0x000fe2000fffe03f */
[----:B--2---:R-:W-:-:S02]  /*05f0*/  SEL R20, R20, RZ, !P0 ;  /* 0x000000ff14147207 */ /* 0x004fc40004000000 */
[----:B------:R-:W-:Y:S02]  /*0600*/  SEL R21, R21, RZ, !P0 ;  /* 0x000000ff15157207 */ /* 0x000fe40004000000 */
[----:B---3--:R-:W-:Y:S02]  /*0610*/  SEL R32, R22, RZ, !P0 ;  /* 0x000000ff16207207 */ /* 0x008fe40004000000 */
[----:B------:R-:W-:Y:S01]  /*0620*/  SEL R33, R23, RZ, !P0 ;  /* 0x000000ff17217207 */ /* 0x000fe20004000000 */
[----:B------:R-:W-:Y:S01]  /*0630*/  STS.64 [R47], R20 ;  /* 0x000000142f007388 */ /* 0x000fe20000000a00 */
[----:B----4-:R-:W-:Y:S02]  /*0640*/  SEL R56, R24, RZ, !P0 ;  /* 0x000000ff18387207 */ /* 0x010fe40004000000 */
[----:B------:R-:W-:Y:S01]  /*0650*/  SEL R57, R25, RZ, !P0 ;  /* 0x000000ff19397207 */ /* 0x000fe20004000000 */
[----:B------:R-:W-:Y:S01]  /*0660*/  STS.64 [R47+0x100], R32 ;  /* 0x000100202f007388 */ /* 0x000fe20000000a00 */
[----:B-----5:R-:W-:-:S02]  /*0670*/  SEL R54, R26, RZ, !P0 ;  /* 0x000000ff1a367207 */ /* 0x020fc40004000000 */
[----:B------:R-:W-:Y:S01]  /*0680*/  SEL R55, R27, RZ, !P0 ;  /* 0x000000ff1b377207 */ /* 0x000fe20004000000 */
[----:B------:R-:W-:Y:S01]  /*0690*/  STS.64 [R47+0x200], R56 ;  /* 0x000200382f007388 */ /* 0x000fe20000000a00 */
[----:B------:R-:W-:-:S03]  /*06a0*/  IADD3 R50, P0, R50, 0x40, RZ ;  /* 0x0000004032327810 */ /* 0x000fc60007f1e0ff */
[----:B------:R-:W-:Y:S01]  /*06b0*/  STS.64 [R47+0x300], R54 ;  /* 0x000300362f007388 */ /* 0x000fe20000000a00 */
[----:B------:R-:W-:Y:S02]  /*06c0*/  IADD3.X R51, RZ, R51, RZ, P0, !PT ;  /* 0x00000033ff337210 */ /* 0x000fe400007fe4ff */
[----:B------:R-:W-:Y:S02]  /*06d0*/  SEL R4, R4, RZ, !P1 ;  /* 0x000000ff04047207 */ /* 0x000fe40004800000 */
[----:B------:R-:W-:Y:S02]  /*06e0*/  SEL R5, R5, RZ, !P1 ;  /* 0x000000ff05057207 */ /* 0x000fe40004800000 */
[----:B------:R-:W-:Y:S02]  /*06f0*/  SEL R6, R6, RZ, !P1 ;  /* 0x000000ff06067207 */ /* 0x000fe40004800000 */
[----:B------:R-:W-:Y:S02]  /*0700*/  SEL R7, R7, RZ, !P1 ;  /* 0x000000ff07077207 */ /* 0x000fe40004800000 */
[----:B------:R-:W-:-:S02]  /*0710*/  SEL R8, R8, RZ, !P2 ;  /* 0x000000ff08087207 */ /* 0x000fc40005000000 */
[----:B------:R-:W-:Y:S01]  /*0720*/  SEL R9, R9, RZ, !P2 ;  /* 0x000000ff09097207 */ /* 0x000fe20005000000 */
[----:B------:R-:W-:Y:S01]  /*0730*/  STS.128 [R49.X4+0x400], R4 ;  /* 0x0004000431007388 */ /* 0x000fe20000004c00 */
[----:B------:R-:W-:Y:S02]  /*0740*/  SEL R10, R10, RZ, !P2 ;  /* 0x000000ff0a0a7207 */ /* 0x000fe40005000000 */
[----:B------:R-:W-:Y:S02]  /*0750*/  SEL R11, R11, RZ, !P2 ;  /* 0x000000ff0b0b7207 */ /* 0x000fe40005000000 */
[----:B------:R-:W-:Y:S02]  /*0760*/  ISETP.GE.U32.AND P0, PT, R65, 0x22, PT ;  /* 0x000000224100780c */ /* 0x000fe40003f06070 */
[----:B------:R-:W-:Y:S01]  /*0770*/  IADD3 R44, P1, R44, 0x400, RZ ;  /* 0x000004002c2c7810 */ /* 0x000fe20007f3e0ff */
[----:B------:R-:W-:Y:S04]  /*0780*/  STS.128 [R42.X4+0x400], R8 ;  /* 0x000400082a007388 */ /* 0x000fe80000004c00 */
[----:B------:R-:W-:Y:S06]  /*0790*/  BAR.SYNC 0x0 ;  /* 0x0000000000007b1d */ /* 0x000fec0000000000 */
[----:B------:R-:W-:Y:S01]  /*07a0*/  LDS.64 R66, [R41.X4+0x400] ;  /* 0x0004000029427984 */ /* 0x000fe20000004a00 */
[----:B------:R-:W-:-:S02]  /*07b0*/  IADD3 R40, P2, R40, 0x400, RZ ;  /* 0x0000040028287810 */ /* 0x000fc40007f5e0ff */
[----:B------:R-:W-:Y:S01]  /*07c0*/  IADD3.X R45, RZ, R45, RZ, P1, !PT ;  /* 0x0000002dff2d7210 */ /* 0x000fe20000ffe4ff */
[----:B------:R-:W0:Y:S01]  /*07d0*/  LDS.128 R20, [R48+0x200] ;  /* 0x0002000030147984 */ /* 0x000e220000000c00 */
[----:B------:R-:W-:-:S03]  /*07e0*/  IADD3.X R43, RZ, R43, RZ, P2, !PT ;  /* 0x0000002bff2b7210 */ /* 0x000fc600017fe4ff */
[----:B------:R-:W1:Y:S04]  /*07f0*/  LDS.128 R24, [R48+0x40] ;  /* 0x0000400030187984 */ /* 0x000e680000000c00 */
[----:B------:R-:W2:Y:S04]  /*0800*/  LDS.64 R62, [R41.X4+0x440] ;  /* 0x00044000293e7984 */ /* 0x000ea80000004a00 */
[----:B------:R-:W3:Y:S04]  /*0810*/  LDS.128 R28, [R48] ;  /* 0x00000000301c7984 */ /* 0x000ee80000000c00 */
[----:B------:R-:W4:Y:S04]  /*0820*/  LDS.128 R32, [R48+0x240] ;  /* 0x0002400030207984 */ /* 0x000f280000000c00 */
[----:B------:R-:W5:Y:S04]  /*0830*/  LDS.64 R60, [R41.X4+0x480] ;  /* 0x00048000293c7984 */ /* 0x000f680000004a00 */
[----:B------:R-:W5:Y:S04]  /*0840*/  LDS.64 R58, [R41.X4+0x4c0] ;  /* 0x0004c000293a7984 */ /* 0x000f680000004a00 */
[----:B------:R-:W-:Y:S04]  /*0850*/  LDS.64 R54, [R41.X4+0x500] ;  /* 0x0005000029367984 */ /* 0x000fe80000004a00 */
[----:B------:R-:W5:Y:S04]  /*0860*/  LDS.128 R8, [R48+0x210] ;  /* 0x0002100030087984 */ /* 0x000f680000000c00 */
[----:B------:R-:W-:Y:S01]  /*0870*/  LDS.64 R56, [R41.X4+0x540] ;  /* 0x0005400029387984 */ /* 0x000fe20000004a00 */
[C---:B0-----:R-:W-:Y:S01]  /*0880*/  FFMA R5, R20.reuse, R66, R12 ;  /* 0x0000004214057223 */ /* 0x041fe2000000000c */
[----:B------:R-:W-:-:S02]  /*0890*/  FFMA R20, R20, R67, R13 ;  /* 0x0000004314147223 */ /* 0x000fc4000000000d */
[----:B------:R-:W0:Y:S01]  /*08a0*/  LDS.128 R12, [R48+0x50] ;  /* 0x00005000300c7984 */ /* 0x000e220000000c00 */
[C---:B-1----:R-:W-:Y:S01]  /*08b0*/  FFMA R18, R24.reuse, R66, R18 ;  /* 0x0000004218127223 */ /* 0x042fe20000000012 */
[----:B------:R-:W-:Y:S01]  /*08c0*/  FFMA R24, R24, R67, R19 ;  /* 0x0000004318187223 */ /* 0x000fe20000000013 */
[CC--:B--2---:R-:W-:Y:S01]  /*08d0*/  FFMA R68, R21.reuse, R63.reuse, R20 ;  /* 0x0000003f15447223 */ /* 0x0c4fe20000000014 */
[-C--:B------:R-:W-:Y:S02]  /*08e0*/  FFMA R69, R21, R62.reuse, R5 ;  /* 0x0000003e15457223 */ /* 0x080fe40000000005 */
[C---:B------:R-:W-:Y:S01]  /*08f0*/  FFMA R24, R25.reuse, R63, R24 ;  /* 0x0000003f19187223 */ /* 0x040fe20000000018 */
[----:B------:R-:W-:Y:S01]  /*0900*/  FFMA R25, R25, R62, R18 ;  /* 0x0000003e19197223 */ /* 0x000fe20000000012 */
[C---:B---3--:R-:W-:Y:S01]  /*0910*/  FFMA R21, R28.reuse, R66, R16 ;  /* 0x000000421c157223 */ /* 0x048fe20000000010 */
[----:B------:R-:W1:Y:S01]  /*0920*/  LDS.128 R4, [R48+0x10] ;  /* 0x0000100030047984 */ /* 0x000e620000000c00 */
[-C--:B------:R-:W-:Y:S01]  /*0930*/  FFMA R28, R28, R67.reuse, R17 ;  /* 0x000000431c1c7223 */ /* 0x080fe20000000011 */
[----:B----4-:R-:W-:-:S02]  /*0940*/  FFMA R20, R32, R67, R53 ;  /* 0x0000004320147223 */ /* 0x010fc40000000035 */
[----:B------:R-:W2:Y:S01]  /*0950*/  LDS.128 R16, [R48+0x250] ;  /* 0x0002500030107984 */ /* 0x000ea20000000c00 */
[----:B------:R-:W-:Y:S01]  /*0960*/  FFMA R32, R32, R66, R52 ;  /* 0x0000004220207223 */ /* 0x000fe20000000034 */
[-C--:B------:R-:W-:Y:S01]  /*0970*/  FFMA R28, R29, R63.reuse, R28 ;  /* 0x0000003f1d1c7223 */ /* 0x080fe2000000001c */
[----:B------:R-:W-:Y:S01]  /*0980*/  FFMA R20, R33, R63, R20 ;  /* 0x0000003f21147223 */ /* 0x000fe20000000014 */
[-C--:B------:R-:W-:Y:S01]  /*0990*/  FFMA R21, R29, R62.reuse, R21 ;  /* 0x0000003e1d157223 */ /* 0x080fe20000000015 */
[----:B------:R-:W-:Y:S01]  /*09a0*/  FFMA R33, R33, R62, R32 ;  /* 0x0000003e21217223 */ /* 0x000fe20000000020 */
[----:B------:R-:W3:Y:S01]  /*09b0*/  LDS.64 R52, [R41.X4+0x580] ;  /* 0x0005800029347984 */ /* 0x000ee20000004a00 */
[CC--:B-----5:R-:W-:Y:S01]  /*09c0*/  FFMA R69, R22.reuse, R60.reuse, R69 ;  /* 0x0000003c16457223 */ /* 0x0e0fe20000000045 */
[-C--:B------:R-:W-:Y:S01]  /*09d0*/  FFMA R68, R22, R61.reuse, R68 ;  /* 0x0000003d16447223 */ /* 0x080fe20000000044 */
[CC--:B------:R-:W-:Y:S01]  /*09e0*/  FFMA R25, R26.reuse, R60.reuse, R25 ;  /* 0x0000003c1a197223 */ /* 0x0c0fe20000000019 */
[-C--:B------:R-:W-:Y:S01]  /*09f0*/  FFMA R24, R26, R61.reuse, R24 ;  /* 0x0000003d1a187223 */ /* 0x080fe20000000018 */
[CC--:B------:R-:W-:Y:S01]  /*0a00*/  FFMA R21, R30.reuse, R60.reuse, R21 ;  /* 0x0000003c1e157223 */ /* 0x0c0fe20000000015 */
[-C--:B------:R-:W-:Y:S01]  /*0a10*/  FFMA R28, R30, R61.reuse, R28 ;  /* 0x0000003d1e1c7223 */ /* 0x080fe2000000001c */
[C---:B------:R-:W-:Y:S01]  /*0a20*/  FFMA R33, R34.reuse, R60, R33 ;  /* 0x0000003c22217223 */ /* 0x040fe20000000021 */
[----:B------:R-:W-:Y:S01]  /*0a30*/  FFMA R20, R34, R61, R20 ;  /* 0x0000003d22147223 */ /* 0x000fe20000000014 */
[CC--:B------:R-:W-:Y:S01]  /*0a40*/  FFMA R68, R23.reuse, R59.reuse, R68 ;  /* 0x0000003b17447223 */ /* 0x0c0fe20000000044 */
[----:B------:R-:W4:Y:S01]  /*0a50*/  LDS.64 R60, [R41.X4+0x5c0] ;  /* 0x0005c000293c7984 */ /* 0x000f220000004a00 */
[-C--:B------:R-:W-:Y:S01]  /*0a60*/  FFMA R69, R23, R58.reuse, R69 ;  /* 0x0000003a17457223 */ /* 0x080fe20000000045 */
[C---:B------:R-:W-:Y:S01]  /*0a70*/  FFMA R25, R27.reuse, R58, R25 ;  /* 0x0000003a1b197223 */ /* 0x040fe20000000019 */
[-C--:B------:R-:W-:Y:S01]  /*0a80*/  FFMA R24, R27, R59.reuse, R24 ;  /* 0x0000003b1b187223 */ /* 0x080fe20000000018 */
[----:B------:R-:W-:Y:S01]  /*0a90*/  FFMA R28, R31, R59, R28 ;  /* 0x0000003b1f1c7223 */ /* 0x000fe2000000001c */
[C---:B------:R-:W-:Y:S01]  /*0aa0*/  FFMA R69, R8.reuse, R54, R69 ;  /* 0x0000003608457223 */ /* 0x040fe20000000045 */
[----:B------:R-:W-:Y:S01]  /*0ab0*/  FFMA R68, R8, R55, R68 ;  /* 0x0000003708447223 */ /* 0x000fe20000000044 */
[C---:B------:R-:W-:Y:S01]  /*0ac0*/  FFMA R32, R35.reuse, R59, R20 ;  /* 0x0000003b23207223 */ /* 0x040fe20000000014 */
[-C--:B------:R-:W-:Y:S01]  /*0ad0*/  FFMA R33, R35, R58.reuse, R33 ;  /* 0x0000003a23217223 */ /* 0x080fe20000000021 */
[----:B------:R-:W-:Y:S01]  /*0ae0*/  FFMA R31, R31, R58, R21 ;  /* 0x0000003a1f1f7223 */ /* 0x000fe20000000015 */
[C---:B0-----:R-:W-:Y:S01]  /*0af0*/  FFMA R8, R12.reuse, R54, R25 ;  /* 0x000000360c087223 */ /* 0x041fe20000000019 */
[----:B------:R-:W-:Y:S01]  /*0b00*/  LDS.64 R58, [R41.X4+0x600] ;  /* 0x00060000293a7984 */ /* 0x000fe20000004a00 */
[----:B------:R-:W-:Y:S01]  /*0b10*/  FFMA R12, R12, R55, R24 ;  /* 0x000000370c0c7223 */ /* 0x000fe20000000018 */
[CC--:B------:R-:W-:Y:S01]  /*0b20*/  FFMA R68, R9.reuse, R57.reuse, R68 ;  /* 0x0000003909447223 */ /* 0x0c0fe20000000044 */
[-C--:B------:R-:W-:Y:S01]  /*0b30*/  FFMA R69, R9, R56.reuse, R69 ;  /* 0x0000003809457223 */ /* 0x080fe20000000045 */
[----:B------:R-:W0:Y:S01]  /*0b40*/  LDS.128 R20, [R48+0x60] ;  /* 0x0000600030147984 */ /* 0x000e220000000c00 */
[C---:B------:R-:W-:Y:S01]  /*0b50*/  FFMA R12, R13.reuse, R57, R12 ;  /* 0x000000390d0c7223 */ /* 0x040fe2000000000c */
[----:B------:R-:W-:-:S02]  /*0b60*/  FFMA R13, R13, R56, R8 ;  /* 0x000000380d0d7223 */ /* 0x000fc40000000008 */
[----:B------:R-:W5:Y:S01]  /*0b70*/  LDS.128 R24, [R48+0x220] ;  /* 0x0002200030187984 */ /* 0x000f620000000c00 */
[CC--:B-1----:R-:W-:Y:S01]  /*0b80*/  FFMA R8, R4.reuse, R54.reuse, R31 ;  /* 0x0000003604087223 */ /* 0x0c2fe2000000001f */
[-C--:B------:R-:W-:Y:S02]  /*0b90*/  FFMA R4, R4, R55.reuse, R28 ;  /* 0x0000003704047223 */ /* 0x080fe4000000001c */
[----:B------:R-:W1:Y:S01]  /*0ba0*/  LDS.64 R62, [R41.X4+0x640] ;  /* 0x00064000293e7984 */ /* 0x000e620000004a00 */
[C---:B--2---:R-:W-:Y:S01]  /*0bb0*/  FFMA R54, R16.reuse, R54, R33 ;  /* 0x0000003610367223 */ /* 0x044fe20000000021 */
[----:B------:R-:W-:Y:S01]  /*0bc0*/  FFMA R16, R16, R55, R32 ;  /* 0x0000003710107223 */ /* 0x000fe20000000020 */
[CC--:B------:R-:W-:Y:S01]  /*0bd0*/  FFMA R9, R5.reuse, R56.reuse, R8 ;  /* 0x0000003805097223 */ /* 0x0c0fe20000000008 */
[----:B------:R-:W2:Y:S01]  /*0be0*/  LDS.128 R28, [R48+0x20] ;  /* 0x00002000301c7984 */ /* 0x000ea20000000c00 */
[-C--:B------:R-:W-:Y:S01]  /*0bf0*/  FFMA R4, R5, R57.reuse, R4 ;  /* 0x0000003905047223 */ /* 0x080fe20000000004 */
[C---:B------:R-:W-:Y:S01]  /*0c00*/  FFMA R16, R17.reuse, R57, R16 ;  /* 0x0000003911107223 */ /* 0x040fe20000000010 */
[----:B------:R-:W-:Y:S01]  /*0c10*/  FFMA R17, R17, R56, R54 ;  /* 0x0000003811117223 */ /* 0x000fe20000000036 */
[----:B------:R-:W2:Y:S01]  /*0c20*/  LDS.128 R32, [R48+0x260] ;  /* 0x0002600030207984 */ /* 0x000ea20000000c00 */
[CC--:B---3--:R-:W-:Y:S01]  /*0c30*/  FFMA R5, R6.reuse, R52.reuse, R9 ;  /* 0x0000003406057223 */ /* 0x0c8fe20000000009 */
[-C--:B------:R-:W-:Y:S01]  /*0c40*/  FFMA R4, R6, R53.reuse, R4 ;  /* 0x0000003506047223 */ /* 0x080fe20000000004 */
[-C--:B------:R-:W-:Y:S01]  /*0c50*/  FFMA R17, R18, R52.reuse, R17 ;  /* 0x0000003412117223 */ /* 0x080fe20000000011 */
[----:B------:R-:W3:Y:S01]  /*0c60*/  LDS.64 R54, [R41.X4+0x680] ;  /* 0x0006800029367984 */ /* 0x000ee20000004a00 */
[CC--:B------:R-:W-:Y:S01]  /*0c70*/  FFMA R13, R14.reuse, R52.reuse, R13 ;  /* 0x000000340e0d7223 */ /* 0x0c0fe2000000000d */
[-C--:B------:R-:W-:Y:S01]  /*0c80*/  FFMA R12, R14, R53.reuse, R12 ;  /* 0x000000350e0c7223 */ /* 0x080fe2000000000c */
[-C--:B------:R-:W-:Y:S01]  /*0c90*/  FFMA R16, R18, R53.reuse, R16 ;  /* 0x0000003512107223 */ /* 0x080fe20000000010 */
[C---:B------:R-:W-:Y:S01]  /*0ca0*/  FFMA R69, R10.reuse, R52, R69 ;  /* 0x000000340a457223 */ /* 0x040fe20000000045 */
[----:B------:R-:W-:Y:S01]  /*0cb0*/  FFMA R68, R10, R53, R68 ;  /* 0x000000350a447223 */ /* 0x000fe20000000044 */
[CC--:B----4-:R-:W-:Y:S01]  /*0cc0*/  FFMA R71, R19.reuse, R60.reuse, R17 ;  /* 0x0000003c13477223 */ /* 0x0d0fe20000000011 */
[----:B------:R-:W4:Y:S01]  /*0cd0*/  LDS.64 R52, [R41.X4+0x6c0] ;  /* 0x0006c00029347984 */ /* 0x000f220000004a00 */
[-C--:B------:R-:W-:Y:S01]  /*0ce0*/  FFMA R67, R19, R61.reuse, R16 ;  /* 0x0000003d13437223 */ /* 0x080fe20000000010 */
[CC--:B------:R-:W-:Y:S01]  /*0cf0*/  FFMA R17, R11.reuse, R61.reuse, R68 ;  /* 0x0000003d0b117223 */ /* 0x0c0fe20000000044 */
[-C--:B------:R-:W-:Y:S01]  /*0d00*/  FFMA R69, R11, R60.reuse, R69 ;  /* 0x0000003c0b457223 */ /* 0x080fe20000000045 */
[CC--:B------:R-:W-:Y:S01]  /*0d10*/  FFMA R6, R15.reuse, R61.reuse, R12 ;  /* 0x0000003d0f067223 */ /* 0x0c0fe2000000000c */
[-C--:B------:R-:W-:Y:S01]  /*0d20*/  FFMA R19, R15, R60.reuse, R13 ;  /* 0x0000003c0f137223 */ /* 0x080fe2000000000d */
[----:B------:R-:W-:Y:S01]  /*0d30*/  LDS.64 R56, [R41.X4+0x700] ;  /* 0x0007000029387984 */ /* 0x000fe20000004a00 */
[C---:B------:R-:W-:Y:S01]  /*0d40*/  FFMA R66, R7.reuse, R61, R4 ;  /* 0x0000003d07427223 */ /* 0x040fe20000000004 */
[----:B------:R-:W-:-:S02]  /*0d50*/  FFMA R73, R7, R60, R5 ;  /* 0x0000003c07497223 */ /* 0x000fc40000000005 */
[----:B------:R-:W4:Y:S01]  /*0d60*/  LDS.128 R8, [R48+0x230] ;  /* 0x0002300030087984 */ /* 0x000f220000000c00 */
[----:B0-----:R-:W-:-:S03]  /*0d70*/  FFMA R68, R20, R58, R19 ;  /* 0x0000003a14447223 */ /* 0x001fc60000000013 */
[----:B------:R-:W0:Y:S01]  /*0d80*/  LDS.128 R12, [R48+0x70] ;  /* 0x00007000300c7984 */ /* 0x000e220000000c00 */
[-C--:B------:R-:W-:Y:S01]  /*0d90*/  FFMA R20, R20, R59.reuse, R6 ;  /* 0x0000003b14147223 */ /* 0x080fe20000000006 */
[C---:B-----5:R-:W-:Y:S02]  /*0da0*/  FFMA R70, R24.reuse, R59, R17 ;  /* 0x0000003b18467223 */ /* 0x060fe40000000011 */
[----:B------:R-:W5:Y:S01]  /*0db0*/  LDS.64 R60, [R41.X4+0x740] ;  /* 0x00074000293c7984 */ /* 0x000f620000004a00 */
[----:B------:R-:W-:Y:S01]  /*0dc0*/  FFMA R69, R24, R58, R69 ;  /* 0x0000003a18457223 */ /* 0x000fe20000000045 */
[-C--:B-1----:R-:W-:Y:S02]  /*0dd0*/  FFMA R75, R25, R63.reuse, R70 ;  /* 0x0000003f194b7223 */ /* 0x082fe40000000046 */
[----:B------:R-:W1:Y:S01]  /*0de0*/  LDS.128 R4, [R48+0x30] ;  /* 0x0000300030047984 */ /* 0x000e620000000c00 */
[C---:B------:R-:W-:Y:S01]  /*0df0*/  FFMA R70, R21.reuse, R63, R20 ;  /* 0x0000003f15467223 */ /* 0x040fe20000000014 */
[-C--:B------:R-:W-:Y:S01]  /*0e00*/  FFMA R77, R21, R62.reuse, R68 ;  /* 0x0000003e154d7223 */ /* 0x080fe20000000044 */
[CC--:B--2---:R-:W-:Y:S01]  /*0e10*/  FFMA R66, R28.reuse, R59.reuse, R66 ;  /* 0x0000003b1c427223 */ /* 0x0c4fe20000000042 */
[----:B------:R-:W2:Y:S01]  /*0e20*/  LDS.128 R16, [R48+0x270] ;  /* 0x0002700030107984 */ /* 0x000ea20000000c00 */
[----:B------:R-:W-:Y:S01]  /*0e30*/  FFMA R69, R25, R62, R69 ;  /* 0x0000003e19457223 */ /* 0x000fe20000000045 */
[-C--:B------:R-:W-:Y:S01]  /*0e40*/  FFMA R73, R28, R58.reuse, R73 ;  /* 0x0000003a1c497223 */ /* 0x080fe20000000049 */
[C---:B------:R-:W-:Y:S01]  /*0e50*/  FFMA R24, R32.reuse, R59, R67 ;  /* 0x0000003b20187223 */ /* 0x040fe20000000043 */
[----:B------:R-:W2:Y:S01]  /*0e60*/  LDS.64 R20, [R41.X4+0x780] ;  /* 0x0007800029147984 */ /* 0x000ea20000004a00 */
[-C--:B------:R-:W-:Y:S01]  /*0e70*/  FFMA R66, R29, R63.reuse, R66 ;  /* 0x0000003f1d427223 */ /* 0x080fe20000000042 */
[----:B------:R-:W-:Y:S01]  /*0e80*/  FFMA R71, R32, R58, R71 ;  /* 0x0000003a20477223 */ /* 0x000fe20000000047 */
[----:B------:R-:W-:Y:S01]  /*0e90*/  FFMA R63, R33, R63, R24 ;  /* 0x0000003f213f7223 */ /* 0x000fe20000000018 */
[CC--:B---3--:R-:W-:Y:S01]  /*0ea0*/  FFMA R77, R22.reuse, R54.reuse, R77 ;  /* 0x00000036164d7223 */ /* 0x0c8fe2000000004d */
[----:B------:R-:W3:Y:S01]  /*0eb0*/  LDS.64 R24, [R41.X4+0x7c0] ;  /* 0x0007c00029187984 */ /* 0x000ee20000004a00 */
[-C--:B------:R-:W-:Y:S01]  /*0ec0*/  FFMA R70, R22, R55.reuse, R70 ;  /* 0x0000003716467223 */ /* 0x080fe20000000046 */
[C---:B------:R-:W-:Y:S01]  /*0ed0*/  FFMA R22, R26.reuse, R55, R75 ;  /* 0x000000371a167223 */ /* 0x040fe2000000004b */
[----:B------:R-:W-:Y:S01]  /*0ee0*/  FFMA R69, R26, R54, R69 ;  /* 0x000000361a457223 */ /* 0x000fe20000000045 */
[-C--:B------:R-:W-:Y:S01]  /*0ef0*/  FFMA R73, R29, R62.reuse, R73 ;  /* 0x0000003e1d497223 */ /* 0x080fe20000000049 */
[----:B------:R-:W-:Y:S01]  /*0f00*/  FFMA R71, R33, R62, R71 ;  /* 0x0000003e21477223 */ /* 0x000fe20000000047 */
[CC--:B----4-:R-:W-:Y:S01]  /*0f10*/  FFMA R33, R27.reuse, R53.reuse, R22 ;  /* 0x000000351b217223 */ /* 0x0d0fe20000000016 */
[----:B------:R-:W-:Y:S01]  /*0f20*/  FFMA R69, R27, R52, R69 ;  /* 0x000000341b457223 */ /* 0x000fe20000000045 */
[----:B------:R-:W-:Y:S01]  /*0f30*/  FFMA R27, R23, R53, R70 ;  /* 0x00000035171b7223 */ /* 0x000fe20000000046 */
[CC--:B------:R-:W-:Y:S01]  /*0f40*/  FFMA R73, R30.reuse, R54.reuse, R73 ;  /* 0x000000361e497223 */ /* 0x0c0fe20000000049 */
[-C--:B------:R-:W-:Y:S01]  /*0f50*/  FFMA R66, R30, R55.reuse, R66 ;  /* 0x000000371e427223 */ /* 0x080fe20000000042 */
[C---:B------:R-:W-:Y:S01]  /*0f60*/  FFMA R28, R34.reuse, R55, R63 ;  /* 0x00000037221c7223 */ /* 0x040fe2000000003f */
[----:B------:R-:W-:Y:S01]  /*0f70*/  FFMA R71, R34, R54, R71 ;  /* 0x0000003622477223 */ /* 0x000fe20000000047 */
[C---:B------:R-:W-:Y:S01]  /*0f80*/  FFMA R73, R31.reuse, R52, R73 ;  /* 0x000000341f497223 */ /* 0x040fe20000000049 */
[----:B------:R-:W-:Y:S01]  /*0f90*/  FFMA R66, R31, R53, R66 ;  /* 0x000000351f427223 */ /* 0x000fe20000000042 */
[C---:B------:R-:W-:Y:S01]  /*0fa0*/  FFMA R22, R8.reuse, R57, R33 ;  /* 0x0000003908167223 */ /* 0x040fe20000000021 */
[----:B------:R-:W-:Y:S01]  /*0fb0*/  FFMA R69, R8, R56, R69 ;  /* 0x0000003808457223 */ /* 0x000fe20000000045 */
[C---:B------:R-:W-:Y:S01]  /*0fc0*/  FFMA R29, R35.reuse, R53, R28 ;  /* 0x00000035231d7223 */ /* 0x040fe2000000001c */
[-C--:B------:R-:W-:Y:S01]  /*0fd0*/  FFMA R71, R35, R52.reuse, R71 ;  /* 0x0000003423477223 */ /* 0x080fe20000000047 */
[C---:B0-----:R-:W-:Y:S01]  /*0fe0*/  FFMA R8, R12.reuse, R57, R27 ;  /* 0x000000390c087223 */ /* 0x041fe2000000001b */
[----:B------:R-:W-:Y:S01]  /*0ff0*/  FFMA R77, R23, R52, R77 ;  /* 0x00000034174d7223 */ /* 0x000fe2000000004d */
[CC--:B-----5:R-:W-:Y:S01]  /*1000*/  FFMA R22, R9.reuse, R61.reuse, R22 ;  /* 0x0000003d09167223 */ /* 0x0e0fe20000000016 */
[----:B------:R-:W-:Y:S01]  /*1010*/  FFMA R69, R9, R60, R69 ;  /* 0x0000003c09457223 */ /* 0x000fe20000000045 */
[----:B------:R-:W-:Y:S01]  /*1020*/  FFMA R9, R13, R61, R8 ;  /* 0x0000003d0d097223 */ /* 0x000fe20000000008 */
[-C--:B------:R-:W-:Y:S01]  /*1030*/  FFMA R77, R12, R56.reuse, R77 ;  /* 0x000000380c4d7223 */ /* 0x080fe2000000004d */
[C---:B-1----:R-:W-:Y:S01]  /*1040*/  FFMA R8, R4.reuse, R56, R73 ;  /* 0x0000003804087223 */ /* 0x042fe20000000049 */
[----:B------:R-:W-:-:S02]  /*1050*/  FFMA R66, R4, R57, R66 ;  /* 0x0000003904427223 */ /* 0x000fc40000000042 */
[----:B------:R-:W-:Y:S01]  /*1060*/  FFMA R77, R13, R60, R77 ;  /* 0x0000003c0d4d7223 */ /* 0x000fe2000000004d */
[C---:B--2---:R-:W-:Y:S01]  /*1070*/  FFMA R4, R16.reuse, R57, R29 ;  /* 0x0000003910047223 */ /* 0x044fe2000000001d */
[----:B------:R-:W-:Y:S01]  /*1080*/  FFMA R71, R16, R56, R71 ;  /* 0x0000003810477223 */ /* 0x000fe20000000047 */
[CC--:B------:R-:W-:Y:S01]  /*1090*/  FFMA R66, R5.reuse, R61.reuse, R66 ;  /* 0x0000003d05427223 */ /* 0x0c0fe20000000042 */
[-C--:B------:R-:W-:Y:S01]  /*10a0*/  FFMA R13, R5, R60.reuse, R8 ;  /* 0x0000003c050d7223 */ /* 0x080fe20000000008 */
[C---:B------:R-:W-:Y:S01]  /*10b0*/  FFMA R61, R17.reuse, R61, R4 ;  /* 0x0000003d113d7223 */ /* 0x040fe20000000004 */
[----:B------:R-:W-:Y:S01]  /*10c0*/  FFMA R71, R17, R60, R71 ;  /* 0x0000003c11477223 */ /* 0x000fe20000000047 */
[-C--:B------:R-:W-:Y:S01]  /*10d0*/  FFMA R77, R14, R20.reuse, R77 ;  /* 0x000000140e4d7223 */ /* 0x080fe2000000004d */
[-C--:B------:R-:W-:Y:S01]  /*10e0*/  FFMA R16, R6, R20.reuse, R13 ;  /* 0x0000001406107223 */ /* 0x080fe2000000000d */
[CC--:B------:R-:W-:Y:S01]  /*10f0*/  FFMA R4, R18.reuse, R21.reuse, R61 ;  /* 0x0000001512047223 */ /* 0x0c0fe2000000003d */
[-C--:B------:R-:W-:Y:S01]  /*1100*/  FFMA R71, R18, R20.reuse, R71 ;  /* 0x0000001412477223 */ /* 0x080fe20000000047 */
[-C--:B------:R-:W-:Y:S01]  /*1110*/  FFMA R66, R6, R21.reuse, R66 ;  /* 0x0000001506427223 */ /* 0x080fe20000000042 */
[-C--:B------:R-:W-:Y:S01]  /*1120*/  FFMA R14, R14, R21.reuse, R9 ;  /* 0x000000150e0e7223 */ /* 0x080fe20000000009 */
[C---:B------:R-:W-:Y:S01]  /*1130*/  FFMA R69, R10.reuse, R20, R69 ;  /* 0x000000140a457223 */ /* 0x040fe20000000045 */
[----:B------:R-:W-:Y:S01]  /*1140*/  FFMA R22, R10, R21, R22 ;  /* 0x000000150a167223 */ /* 0x000fe20000000016 */
[CC--:B---3--:R-:W-:Y:S01]  /*1150*/  FFMA R53, R19.reuse, R25.reuse, R4 ;  /* 0x0000001913357223 */ /* 0x0c8fe20000000004 */
[-C--:B------:R-:W-:Y:S01]  /*1160*/  FFMA R52, R19, R24.reuse, R71 ;  /* 0x0000001813347223 */ /* 0x080fe20000000047 */
[CC--:B------:R-:W-:Y:S01]  /*1170*/  FFMA R12, R11.reuse, R24.reuse, R69 ;  /* 0x000000180b0c7223 */ /* 0x0c0fe20000000045 */
[-C--:B------:R-:W-:Y:S01]  /*1180*/  FFMA R13, R11, R25.reuse, R22 ;  /* 0x000000190b0d7223 */ /* 0x080fe20000000016 */
[CC--:B------:R-:W-:Y:S01]  /*1190*/  FFMA R19, R15.reuse, R25.reuse, R14 ;  /* 0x000000190f137223 */ /* 0x0c0fe2000000000e */
[-C--:B------:R-:W-:Y:S01]  /*11a0*/  FFMA R18, R15, R24.reuse, R77 ;  /* 0x000000180f127223 */ /* 0x080fe2000000004d */
[C---:B------:R-:W-:Y:S01]  /*11b0*/  FFMA R17, R7.reuse, R25, R66 ;  /* 0x0000001907117223 */ /* 0x040fe20000000042 */
[----:B------:R-:W-:Y:S01]  /*11c0*/  FFMA R16, R7, R24, R16 ;  /* 0x0000001807107223 */ /* 0x000fe20000000010 */
[----:B------:R-:W-:Y:S05]  /*11d0*/  @!P0 BRA `(.L_x_0) ;  /* 0xfffff2b000008947 */ /* 0x000fea000383ffff */
[----:B------:R-:W-:Y:S01]  /*11e0*/  IABS R7, R2 ;  /* 0x0000000200077213 */ /* 0x000fe20000000000 */
[----:B------:R-:W-:Y:S01]  /*11f0*/  IMAD R37, R38, 0x14, R37 ;  /* 0x0000001426257824 */ /* 0x000fe200078e0225 */
[----:B------:R-:W-:Y:S01]  /*1200*/  IABS R10, R0 ;  /* 0x00000000000a7213 */ /* 0x000fe20000000000 */
[----:B------:R-:W-:Y:S06]  /*1210*/  BAR.SYNC 0x0 ;  /* 0x0000000000007b1d */ /* 0x000fec0000000000 */
[----:B------:R-:W0:Y:S01]  /*1220*/  I2F.RP R6, R7 ;  /* 0x0000000700067306 */ /* 0x000e220000209400 */
[----:B------:R-:W-:-:S02]  /*1230*/  IABS R11, R2 ;  /* 0x00000002000b7213 */ /* 0x000fc40000000000 */
[----:B------:R-:W-:Y:S02]  /*1240*/  LOP3.LUT R46, R46, 0x6, RZ, 0xc0, !PT ;  /* 0x000000062e2e7812 */ /* 0x000fe400078ec0ff */
[----:B------:R-:W-:-:S03]  /*1250*/  ISETP.GE.AND P1, PT, R0, RZ, PT ;  /* 0x000000ff0000720c */ /* 0x000fc60003f26270 */
[----:B------:R-:W-:-:S05]  /*1260*/  IMAD R46, R46, 0x14, R41 ;  /* 0x000000142e2e7824 */ /* 0x000fca00078e0229 */
[----:B------:R-:W-:Y:S01]  /*1270*/  STS.64 [R46.X4], R16 ;  /* 0x000000102e007388 */ /* 0x000fe20000004a00 */
[----:B0-----:R-:W0:Y:S03]  /*1280*/  MUFU.RCP R6, R6 ;  /* 0x0000000600067308 */ /* 0x001e260000001000 */
[----:B------:R-:W-:Y:S01]  /*1290*/  STS.64 [R46.X4+0x50], R18 ;  /* 0x000050122e007388 */ /* 0x000fe20000004a00 */
[----:B0-----:R-:W-:Y:S02]  /*12a0*/  IADD3 R4, R6, 0xffffffe, RZ ;  /* 0x0ffffffe06047810 */ /* 0x001fe40007ffe0ff */
[----:B------:R-:W-:Y:S02]  /*12b0*/  IADD3 R6, RZ, -R11, RZ ;  /* 0x8000000bff067210 */ /* 0x000fe40007ffe0ff */
[----:B------:R0:W1:Y:S02]  /*12c0*/  F2I.FTZ.U32.TRUNC.NTZ R5, R4 ;  /* 0x0000000400057305 */ /* 0x000064000021f000 */
[----:B0-----:R-:W-:-:S02]  /*12d0*/  MOV R4, RZ ;  /* 0x000000ff00047202 */ /* 0x001fc40000000f00 */
[----:B-1----:R-:W-:-:S05]  /*12e0*/  IADD3 R8, RZ, -R5, RZ ;  /* 0x80000005ff087210 */ /* 0x002fca0007ffe0ff */
[----:B------:R-:W-:-:S04]  /*12f0*/  IMAD R9, R8, R7, RZ ;  /* 0x0000000708097224 */ /* 0x000fc800078e02ff */
[----:B------:R-:W-:Y:S01]  /*1300*/  IMAD.HI.U32 R8, R5, R9, R4 ;  /* 0x0000000905087227 */ /* 0x000fe200078e0004 */
[----:B------:R-:W-:-:S05]  /*1310*/  MOV R5, R10 ;  /* 0x0000000a00057202 */ /* 0x000fca0000000f00 */
[----:B------:R-:W-:Y:S01]  /*1320*/  IMAD.HI.U32 R4, R8, R5, RZ ;  /* 0x0000000508047227 */ /* 0x000fe200078e00ff */
[----:B------:R-:W-:Y:S06]  /*1330*/  BAR.SYNC 0x0 ;  /* 0x0000000000007b1d */ /* 0x000fec0000000000 */
[----:B------:R-:W-:Y:S01]  /*1340*/  IMAD R4, R4, R6, R5 ;  /* 0x0000000604047224 */ /* 0x000fe200078e0205 */
[----:B------:R-:W0:Y:S04]  /*1350*/  LDS.128 R8, [R37.X4] ;  /* 0x0000000025087984 */ /* 0x000e280000004c00 */
[----:B------:R-:W-:Y:S06]  /*1360*/  BAR.SYNC 0x0 ;  /* 0x0000000000007b1d */ /* 0x000fec0000000000 */
[C---:B------:R-:W-:Y:S01]  /*1370*/  ISETP.GT.U32.AND P0, PT, R7.reuse, R4, PT ;  /* 0x000000040700720c */ /* 0x040fe20003f04070 */
[----:B------:R-:W-:Y:S04]  /*1380*/  STS.64 [R46.X4], R12 ;  /* 0x0000000c2e007388 */ /* 0x000fe80000004a00 */
[----:B------:R-:W-:Y:S08]  /*1390*/  STS.64 [R46.X4+0x50], R52 ;  /* 0x000050342e007388 */ /* 0x000ff00000004a00 */
[----:B------:R-:W-:Y:S01]  /*13a0*/  @!P0 IADD3 R4, R4, -R7, RZ ;  /* 0x8000000704048210 */ /* 0x000fe20007ffe0ff */
[----:B------:R-:W-:Y:S06]  /*13b0*/  BAR.SYNC 0x0 ;  /* 0x0000000000007b1d */ /* 0x000fec0000000000 */
[----:B------:R-:W-:-:S13]  /*13c0*/  ISETP.GT.U32.AND P0, PT, R7, R4, PT ;  /* 0x000000040700720c */ /* 0x000fda0003f04070 */
[----:B------:R-:W-:Y:S02]  /*13d0*/  @!P0 IADD3 R4, R4, -R7, RZ ;  /* 0x8000000704048210 */ /* 0x000fe40007ffe0ff */
[----:B------:R-:W-:Y:S02]  /*13e0*/  ISETP.NE.AND P0, PT, R2, RZ, PT ;  /* 0x000000ff0200720c */ /* 0x000fe40003f05270 */
[----:B------:R-:W-:-:S11]  /*13f0*/  @!P1 IADD3 R4, -R4, RZ, RZ ;  /* 0x000000ff04049210 */ /* 0x000fd60007ffe1ff */
[----:B------:R-:W-:Y:S02]  /*1400*/  @!P0 LOP3.LUT R4, RZ, R2, RZ, 0x33, !PT ;  /* 0x00000002ff048212 */ /* 0x000fe400078e33ff */
[----:B------:R-:W-:Y:S02]  /*1410*/  ISETP.GE.AND P0, PT, R39, 0x10, PT ;  /* 0x000000102700780c */ /* 0x000fe40003f06270 */
[----:B------:R-:W-:Y:S02]  /*1420*/  IADD3 R3, R3, R4, RZ ;  /* 0x0000000403037210 */ /* 0x000fe40007ffe0ff */
[----:B------:R-:W-:Y:S02]  /*1430*/  LEA R2, R36, R39, 0x4 ;  /* 0x0000002724027211 */ /* 0x000fe400078e20ff */
[----:B------:R-:W-:-:S04]  /*1440*/  SHF.L.U32 R3, R3, 0x4, RZ ;  /* 0x0000000403037819 */ /* 0x000fc800000006ff */
[C---:B------:R-:W-:Y:S02]  /*1450*/  LOP3.LUT R0, R3.reuse, R38, RZ, 0xfc, !PT ;  /* 0x0000002603007212 */ /* 0x040fe400078efcff */
[----:B------:R-:W-:Y:S02]  /*1460*/  LOP3.LUT R3, R3, 0x8, R38, 0xfe, !PT ;  /* 0x0000000803037812 */ /* 0x000fe400078efe26 */
[----:B------:R-:W-:Y:S02]  /*1470*/  ISETP.LT.AND P1, PT, R0, 0x1, !P0 ;  /* 0x000000010000780c */ /* 0x000fe40004721270 */
[----:B------:R-:W-:Y:S02]  /*1480*/  ISETP.LT.AND P0, PT, R3, 0x1, !P0 ;  /* 0x000000010300780c */ /* 0x000fe40004701270 */
[----:B------:R-:W-:-:S05]  /*1490*/  MOV R3, 0x4 ;  /* 0x0000000400037802 */ /* 0x000fca0000000f00 */
[----:B------:R-:W-:-:S05]  /*14a0*/  IMAD.WIDE R2, R2, R3, c[0x0][0x170] ;  /* 0x00005c0002027625 */ /* 0x000fca00078e0203 */
[----:B0-----:R0:W-:Y:S01]  /*14b0*/  @P1 STG.E.128 [R2.64], R8 ;  /* 0x0000000802001986 */ /* 0x0011e2000c101d06 */
[----:B------:R-:W-:Y:S05]  /*14c0*/  @!P0 EXIT ;  /* 0x000000000000894d */ /* 0x000fea0003800000 */
[----:B------:R-:W1:Y:S04]  /*14d0*/  LDS.128 R36, [R37.X4] ;  /* 0x0000000025247984 */ /* 0x000e680000004c00 */
[----:B-1----:R-:W-:Y:S01]  /*14e0*/  STG.E.128 [R2.64], R36 ;  /* 0x0000002402007986 */ /* 0x002fe2000c101d06 */
[----:B------:R-:W-:Y:S05]  /*14f0*/  EXIT ;  /* 0x000000000000794d */ /* 0x000fea0003800000 */
.L_x_1:
[----:B------:R-:W-:-:S00]  /*1500*/  BRA `(.L_x_1) ;  /* 0xfffffff000007947 */ /* 0x000fc0000383ffff */
[----:B------:R-:W-:-:S00]  /*1510*/  NOP ;  /* 0x0000000000007918 */ /* 0x000fc00000000000 */
        /* <DEDUP_REMOVED lines=14> */
.L_x_2:


//--------------------- .nv.shared.triton_bmm     --------------------------
	.section	.nv.shared.triton_bmm,"aw",@nobits
	.align	16
